	.headerflags	@"EF_CUDA_TEXMODE_UNIFIED EF_CUDA_64BIT_ADDRESS EF_CUDA_ACCELERATORS EF_CUDA_SM90 EF_CUDA_VIRTUAL_SM(EF_CUDA_SM90)"
	.elftype	@"ET_EXEC"


//--------------------- .nv.info                  --------------------------
	.section	.nv.info,"",@"SHT_CUDA_INFO"
	.align	4


	//----- nvinfo : EIATTR_REGCOUNT
	.align		4
        /*0000*/ 	.byte	0x04, 0x2f
        /*0002*/ 	.short	(.L_2 - .L_1)
	.align		4
.L_1:
        /*0004*/ 	.word	index@(triton_poi_fused_native_layer_norm_2)
        /*0008*/ 	.word	0x00000010


	//----- nvinfo : EIATTR_MIN_STACK_SIZE
	.align		4
.L_2:
        /*000c*/ 	.byte	0x04, 0x12
        /*000e*/ 	.short	(.L_4 - .L_3)
	.align		4
.L_3:
        /*0010*/ 	.word	index@(triton_poi_fused_native_layer_norm_2)
        /*0014*/ 	.word	0x00000000


	//----- nvinfo : EIATTR_FRAME_SIZE
	.align		4
.L_4:
        /*0018*/ 	.byte	0x04, 0x11
        /*001a*/ 	.short	(.L_6 - .L_5)
	.align		4
.L_5:
        /*001c*/ 	.word	index@(triton_poi_fused_native_layer_norm_2)
        /*0020*/ 	.word	0x00000000


	//----- nvinfo : EIATTR_MIN_STACK_SIZE
	.align		4
.L_6:
        /*0024*/ 	.byte	0x04, 0x12
        /*0026*/ 	.short	(.L_8 - .L_7)
	.align		4
.L_7:
        /*0028*/ 	.word	index@(triton_poi_fused_native_layer_norm_2)
        /*002c*/ 	.word	0x00000000
.L_8:


//--------------------- .nv.info.triton_poi_fused_native_layer_norm_2 --------------------------
	.section	.nv.info.triton_poi_fused_native_layer_norm_2,"",@"SHT_CUDA_INFO"
	.sectionflags	@""
	.align	4


	//----- nvinfo : EIATTR_CUDA_API_VERSION
	.align		4
        /*0000*/ 	.byte	0x04, 0x37
        /*0002*/ 	.short	(.L_10 - .L_9)
.L_9:
        /*0004*/ 	.word	0x0000007c


	//----- nvinfo : EIATTR_KPARAM_INFO
	.align		4
.L_10:
        /*0008*/ 	.byte	0x04, 0x17
        /*000a*/ 	.short	(.L_12 - .L_11)
.L_11:
        /*000c*/ 	.word	0x00000000
        /*0010*/ 	.short	0x0003
        /*0012*/ 	.short	0x0018
        /*0014*/ 	.byte	0x00, 0xf0, 0x11, 0x00


	//----- nvinfo : EIATTR_KPARAM_INFO
	.align		4
.L_12:
        /*0018*/ 	.byte	0x04, 0x17
        /*001a*/ 	.short	(.L_14 - .L_13)
.L_13:
        /*001c*/ 	.word	0x00000000
        /*0020*/ 	.short	0x0002
        /*0022*/ 	.short	0x0010
        /*0024*/ 	.byte	0x00, 0xf4, 0x21, 0x00


	//----- nvinfo : EIATTR_KPARAM_INFO
	.align		4
.L_14:
        /*0028*/ 	.byte	0x04, 0x17
        /*002a*/ 	.short	(.L_16 - .L_15)
.L_15:
        /*002c*/ 	.word	0x00000000
        /*0030*/ 	.short	0x0001
        /*0032*/ 	.short	0x0008
        /*0034*/ 	.byte	0x00, 0xf4, 0x21, 0x00


	//----- nvinfo : EIATTR_KPARAM_INFO
	.align		4
.L_16:
        /*0038*/ 	.byte	0x04, 0x17
        /*003a*/ 	.short	(.L_18 - .L_17)
.L_17:
        /*003c*/ 	.word	0x00000000
        /*0040*/ 	.short	0x0000
        /*0042*/ 	.short	0x0000
        /*0044*/ 	.byte	0x00, 0xf4, 0x21, 0x00


	//----- nvinfo : EIATTR_SPARSE_MMA_MASK
	.align		4
.L_18:
        /*0048*/ 	.byte	0x03, 0x50
        /*004a*/ 	.short	0x0000


	//----- nvinfo : EIATTR_MAXREG_COUNT
	.align		4
        /*004c*/ 	.byte	0x03, 0x1b
        /*004e*/ 	.short	0x00ff


	//----- nvinfo : EIATTR_EXIT_INSTR_OFFSETS
	.align		4
        /*0050*/ 	.byte	0x04, 0x1c
        /*0052*/ 	.short	(.L_20 - .L_19)


	//   ....[0]....
.L_19:
        /*0054*/ 	.word	0x00000250


	//   ....[1]....
        /*0058*/ 	.word	0x00000290


	//----- nvinfo : EIATTR_REQNTID
	.align		4
.L_20:
        /*005c*/ 	.byte	0x04, 0x10
        /*005e*/ 	.short	(.L_22 - .L_21)
.L_21:
        /*0060*/ 	.word	0x00000020
        /*0064*/ 	.word	0x00000001
        /*0068*/ 	.word	0x00000001


	//----- nvinfo : EIATTR_CBANK_PARAM_SIZE
	.align		4
.L_22:
        /*006c*/ 	.byte	0x03, 0x19
        /*006e*/ 	.short	0x001c


	//----- nvinfo : EIATTR_PARAM_CBANK
	.align		4
        /*0070*/ 	.byte	0x04, 0x0a
        /*0072*/ 	.short	(.L_24 - .L_23)
	.align		4
.L_23:
        /*0074*/ 	.word	index@(.nv.constant0.triton_poi_fused_native_layer_norm_2)
        /*0078*/ 	.short	0x0210
        /*007a*/ 	.short	0x001c


	//----- nvinfo : EIATTR_SW_WAR
	.align		4
.L_24:
        /*007c*/ 	.byte	0x04, 0x36
        /*007e*/ 	.short	(.L_26 - .L_25)
.L_25:
        /*0080*/ 	.word	0x00000008
.L_26:


//--------------------- .nv.callgraph             --------------------------
	.section	.nv.callgraph,"",@"SHT_CUDA_CALLGRAPH"
	.align	4
	.sectionentsize	8
	.align		4
        /*0000*/ 	.word	0x00000000
	.align		4
        /*0004*/ 	.word	0xffffffff
	.align		4
        /*0008*/ 	.word	0x00000000
	.align		4
        /*000c*/ 	.word	0xfffffffe
	.align		4
        /*0010*/ 	.word	0x00000000
	.align		4
        /*0014*/ 	.word	0xfffffffd
	.align		4
        /*0018*/ 	.word	0x00000000
	.align		4
        /*001c*/ 	.word	0xfffffffc


//--------------------- .nv.constant4             --------------------------
	.section	.nv.constant4,"a",@progbits
	.align	8
	.align		8
.nv.constant4:
        /*0000*/ 	.dword	_$_str


//--------------------- .text.triton_poi_fused_native_layer_norm_2 --------------------------
	.section	.text.triton_poi_fused_native_layer_norm_2,"ax",@progbits
	.align	128
        .global         triton_poi_fused_native_layer_norm_2
        .type           triton_poi_fused_native_layer_norm_2,@function
        .size           triton_poi_fused_native_layer_norm_2,(.L_x_1 - triton_poi_fused_native_layer_norm_2)
        .other          triton_poi_fused_native_layer_norm_2,@"STO_CUDA_ENTRY STV_DEFAULT"
triton_poi_fused_native_layer_norm_2:
.text.triton_poi_fused_native_layer_norm_2:
[----:B------:R-:W0:Y:S02]  /*0000*/  LDC R1, c[0x0][0x28] ;  /* 0x00000a00ff017b82 */ /* 0x000e240000000800 */
[----:B------:R-:W1:Y:S01]  /*0010*/  S2R R10, SR_TID.X ;  /* 0x00000000000a7919 */ /* 0x000e620000002100 */
[----:B------:R-:W2:Y:S01]  /*0020*/  LDC.64 R2, c[0x0][0x210] ;  /* 0x00008400ff027b82 */ /* 0x000ea20000000a00 */
[----:B------:R-:W-:Y:S01]  /*0030*/  CS2R R6, SRZ ;  /* 0x0000000000067805 */ /* 0x000fe2000001ff00 */
[----:B------:R-:W-:Y:S01]  /*0040*/  ULDC.64 UR4, c[0x0][0x208] ;  /* 0x0000820000047ab9 */ /* 0x000fe20000000a00 */
[----:B------:R-:W3:Y:S01]  /*0050*/  S2R R9, SR_CTAID.X ;  /* 0x0000000000097919 */ /* 0x000ee20000002500 */
[----:B------:R-:W-:Y:S02]  /*0060*/  MOV R8, RZ ;  /* 0x000000ff00087202 */ /* 0x000fe40000000f00 */
[----:B-1----:R-:W-:-:S04]  /*0070*/  LOP3.LUT R0, R10, 0xf, RZ, 0xc0, !PT ;  /* 0x0000000f0a007812 */ /* 0x002fc800078ec0ff */
[----:B---3--:R-:W-:Y:S01]  /*0080*/  LEA R9, R9, R0, 0x4 ;  /* 0x0000000009097211 */ /* 0x008fe200078e20ff */
[----:B------:R-:W-:-:S03]  /*0090*/  HFMA2.MMA R0, -RZ, RZ, 0, 0 ;  /* 0x00000000ff007435 */ /* 0x000fc600000001ff */
[C---:B------:R-:W-:Y:S02]  /*00a0*/  ISETP.GE.AND P0, PT, R9.reuse, 0x10, PT ;  /* 0x000000100900780c */ /* 0x040fe40003f06270 */
[----:B------:R-:W-:-:S05]  /*00b0*/  SHF.L.U32 R5, R9, 0x2, RZ ;  /* 0x0000000209057819 */ /* 0x000fca00000006ff */
[----:B--2---:R-:W-:-:S06]  /*00c0*/  IMAD.WIDE R2, R5, 0x4, R2 ;  /* 0x0000000405027825 */ /* 0x004fcc00078e0202 */
[----:B------:R-:W2:Y:S04]  /*00d0*/  @!P0 LDG.E.EL R0, desc[UR4][R2.64] ;  /* 0x0000000402008981 */ /* 0x000ea8000c2e1900 */
[----:B------:R-:W2:Y:S04]  /*00e0*/  @!P0 LDG.E.EL R7, desc[UR4][R2.64+0x4] ;  /* 0x0000040402078981 */ /* 0x000ea8000c2e1900 */
[----:B------:R-:W3:Y:S04]  /*00f0*/  @!P0 LDG.E.EL R6, desc[UR4][R2.64+0x8] ;  /* 0x0000080402068981 */ /* 0x000ee8000c2e1900 */
[----:B------:R-:W4:Y:S01]  /*0100*/  @!P0 LDG.E.EL R8, desc[UR4][R2.64+0xc] ;  /* 0x00000c0402088981 */ /* 0x000f22000c2e1900 */
[----:B------:R-:W-:-:S04]  /*0110*/  LOP3.LUT P0, RZ, R10, 0x10, RZ, 0xc0, !PT ;  /* 0x000000100aff7812 */ /* 0x000fc8000780c0ff */
[----:B------:R-:W-:Y:S01]  /*0120*/  ISETP.LT.AND P0, PT, R9, 0x10, !P0 ;  /* 0x000000100900780c */ /* 0x000fe20004701270 */
[----:B--2---:R-:W-:-:S04]  /*0130*/  FADD R5, R7, R0 ;  /* 0x0000000007057221 */ /* 0x004fc80000000000 */
[----:B---3--:R-:W-:Y:S02]  /*0140*/  FADD R11, R5, R6 ;  /* 0x00000006050b7221 */ /* 0x008fe40000000000 */
[----:B------:R-:W1:Y:S02]  /*0150*/  LDC.64 R4, c[0x0][0x218] ;  /* 0x00008600ff047b82 */ /* 0x000e640000000a00 */
[----:B----4-:R-:W-:-:S04]  /*0160*/  FADD R11, R11, R8 ;  /* 0x000000080b0b7221 */ /* 0x010fc80000000000 */
[----:B------:R-:W-:-:S04]  /*0170*/  FMUL R13, R11, 0.25 ;  /* 0x3e8000000b0d7820 */ /* 0x000fc80000400000 */
[C---:B------:R-:W-:Y:S01]  /*0180*/  FADD R7, -R13.reuse, R7 ;  /* 0x000000070d077221 */ /* 0x040fe20000000100 */
[C---:B------:R-:W-:Y:S01]  /*0190*/  FADD R0, -R13.reuse, R0 ;  /* 0x000000000d007221 */ /* 0x040fe20000000100 */
[C---:B------:R-:W-:Y:S01]  /*01a0*/  FADD R6, -R13.reuse, R6 ;  /* 0x000000060d067221 */ /* 0x040fe20000000100 */
[----:B------:R-:W-:Y:S01]  /*01b0*/  FADD R11, -R13, R8 ;  /* 0x000000080d0b7221 */ /* 0x000fe20000000100 */
[----:B------:R-:W-:-:S04]  /*01c0*/  FMUL R7, R7, R7 ;  /* 0x0000000707077220 */ /* 0x000fc80000400000 */
[----:B------:R-:W-:-:S04]  /*01d0*/  FFMA R7, R0, R0, R7 ;  /* 0x0000000000077223 */ /* 0x000fc80000000007 */
[----:B------:R-:W-:Y:S02]  /*01e0*/  FFMA R0, R6, R6, R7 ;  /* 0x0000000606007223 */ /* 0x000fe40000000007 */
[----:B------:R-:W2:Y:S01]  /*01f0*/  LDC.64 R6, c[0x0][0x220] ;  /* 0x00008800ff067b82 */ /* 0x000ea20000000a00 */
[----:B-1----:R-:W-:Y:S01]  /*0200*/  IMAD.WIDE R2, R9, 0x4, R4 ;  /* 0x0000000409027825 */ /* 0x002fe200078e0204 */
[----:B------:R-:W-:-:S03]  /*0210*/  HFMA2.MMA R5, -RZ, RZ, 1.625, 0 ;  /* 0x3e800000ff057435 */ /* 0x000fc600000001ff */
[----:B------:R-:W-:Y:S01]  /*0220*/  FFMA R0, R11, R11, R0 ;  /* 0x0000000b0b007223 */ /* 0x000fe20000000000 */
[----:B------:R1:W-:Y:S06]  /*0230*/  @P0 STG.E desc[UR4][R2.64], R13 ;  /* 0x0000000d02000986 */ /* 0x0003ec000c101904 */
[----:B------:R-:W-:Y:S01]  /*0240*/  FFMA R0, R0, R5, 9.9999997473787516356e-06 ;  /* 0x3727c5ac00007423 */ /* 0x000fe20000000005 */
[----:B------:R-:W-:Y:S06]  /*0250*/  @!P0 EXIT ;  /* 0x000000000000894d */ /* 0x000fec0003800000 */
[----:B------:R-:W0:Y:S01]  /*0260*/  MUFU.RSQ R5, R0 ;  /* 0x0000000000057308 */ /* 0x000e220000001400 */
[----:B-12---:R-:W-:-:S05]  /*0270*/  IMAD.WIDE R2, R9, 0x4, R6 ;  /* 0x0000000409027825 */ /* 0x006fca00078e0206 */
[----:B0-----:R-:W-:Y:S01]  /*0280*/  STG.E desc[UR4][R2.64], R5 ;  /* 0x0000000502007986 */ /* 0x001fe2000c101904 */
[----:B------:R-:W-:Y:S05]  /*0290*/  EXIT ;  /* 0x000000000000794d */ /* 0x000fea0003800000 */
.L_x_0:
[----:B------:R-:W-:-:S00]  /*02a0*/  BRA `(.L_x_0) ;  /* 0xfffffffc00fc7947 */ /* 0x000fc0000383ffff */
[----:B------:R-:W-:-:S00]  /*02b0*/  NOP ;  /* 0x0000000000007918 */ /* 0x000fc00000000000 */
        /* <DEDUP_REMOVED lines=12> */
.L_x_1:


//--------------------- .nv.global.init           --------------------------
	.section	.nv.global.init,"aw",@progbits
.nv.global.init:
	.type		_$_str,@object
	.size		_$_str,(.L_0 - _$_str)
_$_str:
        /*0000*/ 	.byte	0x5f, 0x5f, 0x43, 0x55, 0x44, 0x41, 0x5f, 0x46, 0x54, 0x5a, 0x00
.L_0:


//--------------------- .nv.constant0.triton_poi_fused_native_layer_norm_2 --------------------------
	.section	.nv.constant0.triton_poi_fused_native_layer_norm_2,"a",@progbits
	.sectionflags	@""
	.align	4
.nv.constant0.triton_poi_fused_native_layer_norm_2:
	.zero		556
